//
// Generated by NVIDIA NVVM Compiler
//
// Compiler Build ID: CL-36424714
// Cuda compilation tools, release 13.0, V13.0.88
// Based on NVVM 20.0.0
//

.version 9.0
.target sm_100
.address_size 64

	// .globl	_Z3addPiS_S_

.visible .entry _Z3addPiS_S_(
	.param .u64 .ptr .align 1 _Z3addPiS_S__param_0,
	.param .u64 .ptr .align 1 _Z3addPiS_S__param_1,
	.param .u64 .ptr .align 1 _Z3addPiS_S__param_2
)
{
	.reg .pred 	%p<2>;
	.reg .b32 	%r<5>;
	.reg .b64 	%rd<11>;

	ld.param.u64 	%rd1, [_Z3addPiS_S__param_0];
	ld.param.u64 	%rd2, [_Z3addPiS_S__param_1];
	ld.param.u64 	%rd3, [_Z3addPiS_S__param_2];
	mov.u32 	%r1, %ctaid.x;
	setp.gt.u32 	%p1, %r1, 9999999;
	@%p1 bra 	$L__BB0_2;
	cvta.to.global.u64 	%rd4, %rd1;
	cvta.to.global.u64 	%rd5, %rd2;
	cvta.to.global.u64 	%rd6, %rd3;
	mul.wide.u32 	%rd7, %r1, 4;
	add.s64 	%rd8, %rd4, %rd7;
	ld.global.u32 	%r2, [%rd8];
	add.s64 	%rd9, %rd5, %rd7;
	ld.global.u32 	%r3, [%rd9];
	add.s32 	%r4, %r3, %r2;
	add.s64 	%rd10, %rd6, %rd7;
	st.global.u32 	[%rd10], %r4;
$L__BB0_2:
	ret;

}


// ===== COMPILED SASS (sm_100) =====

	.target	sm_100

	.elftype	@"ET_EXEC"


//--------------------- .note.nv.tkinfo           --------------------------
	.section	.note.nv.tkinfo,"",@"SHT_NOTE"
	.sectionflags	@"SHF_NOTE_NV_TKINFO"
	.tkinfo
        /*0018*/ 	.word	0x00000002
        /*0030*/ 	.string	""
        /*0030*/ 	.string	"ptxas"
        /*0030*/ 	.string	"Cuda compilation tools, release 13.0, V13.0.88"
        /*0030*/ 	.string	"Build cuda_13.0.r13.0/compiler.36424714_0"
        /*0030*/ 	.string	"-arch sm_100 -m 64 "



//--------------------- .note.nv.cuinfo           --------------------------
	.section	.note.nv.cuinfo,"",@"SHT_NOTE"
	.sectionflags	@"SHF_NOTE_NV_CUINFO"
        /*0018*/ 	.short	0x0002
        /*001a*/ 	.short	0x0064
        /*001c*/ 	.short	0x0082
	.zero		2


//--------------------- .nv.info                  --------------------------
	.section	.nv.info,"",@"SHT_CUDA_INFO"
	.align	4


	//----- nvinfo : EIATTR_REGCOUNT
	.align		4
        /*0000*/ 	.byte	0x04, 0x2f
        /*0002*/ 	.short	(.L_1 - .L_0)
	.align		4
.L_0:
        /*0004*/ 	.word	index@(_Z3addPiS_S_)
        /*0008*/ 	.word	0x0000000c


	//----- nvinfo : EIATTR_FRAME_SIZE
	.align		4
.L_1:
        /*000c*/ 	.byte	0x04, 0x11
        /*000e*/ 	.short	(.L_3 - .L_2)
	.align		4
.L_2:
        /*0010*/ 	.word	index@(_Z3addPiS_S_)
        /*0014*/ 	.word	0x00000000


	//----- nvinfo : EIATTR_MIN_STACK_SIZE
	.align		4
.L_3:
        /*0018*/ 	.byte	0x04, 0x12
        /*001a*/ 	.short	(.L_5 - .L_4)
	.align		4
.L_4:
        /*001c*/ 	.word	index@(_Z3addPiS_S_)
        /*0020*/ 	.word	0x00000000
.L_5:


//--------------------- .nv.compat                --------------------------
	.section	.nv.compat,"",@"SHT_CUDA_COMPAT_INFO"
	.align	4
        /*0000*/ 	.byte	0x02, 0x09, 0x00, 0x00, 0x02, 0x02, 0x01, 0x00, 0x02, 0x05, 0x05, 0x00, 0x03, 0x07, 0x01, 0x01
        /*0010*/ 	.byte	0x02, 0x03, 0x00, 0x00, 0x02, 0x06, 0x01, 0x00, 0x04, 0x0b, 0x08, 0x00, 0x09, 0x00, 0x00, 0x00
        /*0020*/ 	.byte	0x00, 0x00, 0x00, 0x00


//--------------------- .nv.info._Z3addPiS_S_     --------------------------
	.section	.nv.info._Z3addPiS_S_,"",@"SHT_CUDA_INFO"
	.sectionflags	@""
	.align	4


	//----- nvinfo : EIATTR_CUDA_API_VERSION
	.align		4
        /*0000*/ 	.byte	0x04, 0x37
        /*0002*/ 	.short	(.L_7 - .L_6)
.L_6:
        /*0004*/ 	.word	0x00000082


	//----- nvinfo : EIATTR_KPARAM_INFO
	.align		4
.L_7:
        /*0008*/ 	.byte	0x04, 0x17
        /*000a*/ 	.short	(.L_9 - .L_8)
.L_8:
        /*000c*/ 	.word	0x00000000
        /*0010*/ 	.short	0x0002
        /*0012*/ 	.short	0x0010
        /*0014*/ 	.byte	0x00, 0xf5, 0x21, 0x00


	//----- nvinfo : EIATTR_KPARAM_INFO
	.align		4
.L_9:
        /*0018*/ 	.byte	0x04, 0x17
        /*001a*/ 	.short	(.L_11 - .L_10)
.L_10:
        /*001c*/ 	.word	0x00000000
        /*0020*/ 	.short	0x0001
        /*0022*/ 	.short	0x0008
        /*0024*/ 	.byte	0x00, 0xf5, 0x21, 0x00


	//----- nvinfo : EIATTR_KPARAM_INFO
	.align		4
.L_11:
        /*0028*/ 	.byte	0x04, 0x17
        /*002a*/ 	.short	(.L_13 - .L_12)
.L_12:
        /*002c*/ 	.word	0x00000000
        /*0030*/ 	.short	0x0000
        /*0032*/ 	.short	0x0000
        /*0034*/ 	.byte	0x00, 0xf5, 0x21, 0x00


	//----- nvinfo : EIATTR_SPARSE_MMA_MASK
	.align		4
.L_13:
        /*0038*/ 	.byte	0x03, 0x50
        /*003a*/ 	.short	0x0000


	//----- nvinfo : EIATTR_MAXREG_COUNT
	.align		4
        /*003c*/ 	.byte	0x03, 0x1b
        /*003e*/ 	.short	0x00ff


	//----- nvinfo : EIATTR_MERCURY_ISA_VERSION
	.align		4
        /*0040*/ 	.byte	0x03, 0x5f
        /*0042*/ 	.short	0x0101


	//----- nvinfo : EIATTR_VRC_CTA_INIT_COUNT
	.align		4
        /*0044*/ 	.byte	0x02, 0x4a
	.zero		1
	.zero		1


	//----- nvinfo : EIATTR_EXIT_INSTR_OFFSETS
	.align		4
        /*0048*/ 	.byte	0x04, 0x1c
        /*004a*/ 	.short	(.L_15 - .L_14)


	//   ....[0]....
.L_14:
        /*004c*/ 	.word	0x00000030


	//   ....[1]....
        /*0050*/ 	.word	0x000000f0


	//----- nvinfo : EIATTR_CBANK_PARAM_SIZE
	.align		4
.L_15:
        /*0054*/ 	.byte	0x03, 0x19
        /*0056*/ 	.short	0x0018


	//----- nvinfo : EIATTR_PARAM_CBANK
	.align		4
        /*0058*/ 	.byte	0x04, 0x0a
        /*005a*/ 	.short	(.L_17 - .L_16)
	.align		4
.L_16:
        /*005c*/ 	.word	index@(.nv.constant0._Z3addPiS_S_)
        /*0060*/ 	.short	0x0380
        /*0062*/ 	.short	0x0018


	//----- nvinfo : EIATTR_SW_WAR
	.align		4
.L_17:
        /*0064*/ 	.byte	0x04, 0x36
        /*0066*/ 	.short	(.L_19 - .L_18)
.L_18:
        /*0068*/ 	.word	0x00000008
.L_19:


//--------------------- .nv.callgraph             --------------------------
	.section	.nv.callgraph,"",@"SHT_CUDA_CALLGRAPH"
	.align	4
	.sectionentsize	8
	.align		4
        /*0000*/ 	.word	0x00000000
	.align		4
        /*0004*/ 	.word	0xffffffff
	.align		4
        /*0008*/ 	.word	0x00000000
	.align		4
        /*000c*/ 	.word	0xfffffffe
	.align		4
        /*0010*/ 	.word	0x00000000
	.align		4
        /*0014*/ 	.word	0xfffffffd
	.align		4
        /*0018*/ 	.word	0x00000000
	.align		4
        /*001c*/ 	.word	0xfffffffc


//--------------------- .text._Z3addPiS_S_        --------------------------
	.section	.text._Z3addPiS_S_,"ax",@progbits
	.align	128
        .global         _Z3addPiS_S_
        .type           _Z3addPiS_S_,@function
        .size           _Z3addPiS_S_,(.L_x_1 - _Z3addPiS_S_)
        .other          _Z3addPiS_S_,@"STO_CUDA_ENTRY STV_DEFAULT"
_Z3addPiS_S_:
.text._Z3addPiS_S_:
[----:B------:R-:W-:Y:S01]  /*0000*/  LDC R1, c[0x0][0x37c] ;  /* 0x0000df00ff017b82 */ /* 0x000fe20000000800 */
[----:B------:R-:W0:Y:S02]  /*0010*/  S2R R9, SR_CTAID.X ;  /* 0x0000000000097919 */ /* 0x000e240000002500 */
[----:B0-----:R-:W-:-:S13]  /*0020*/  ISETP.GT.U32.AND P0, PT, R9, 0x98967f, PT ;  /* 0x0098967f0900780c */ /* 0x001fda0003f04070 */
[----:B------:R-:W-:Y:S05]  /*0030*/  @P0 EXIT ;  /* 0x000000000000094d */ /* 0x000fea0003800000 */
[----:B------:R-:W0:Y:S01]  /*0040*/  LDC.64 R2, c[0x0][0x380] ;  /* 0x0000e000ff027b82 */ /* 0x000e220000000a00 */
[----:B------:R-:W1:Y:S07]  /*0050*/  LDCU.64 UR4, c[0x0][0x358] ;  /* 0x00006b00ff0477ac */ /* 0x000e6e0008000a00 */
[----:B------:R-:W2:Y:S08]  /*0060*/  LDC.64 R4, c[0x0][0x388] ;  /* 0x0000e200ff047b82 */ /* 0x000eb00000000a00 */
[----:B------:R-:W3:Y:S01]  /*0070*/  LDC.64 R6, c[0x0][0x390] ;  /* 0x0000e400ff067b82 */ /* 0x000ee20000000a00 */
[----:B0-----:R-:W-:-:S06]  /*0080*/  IMAD.WIDE.U32 R2, R9, 0x4, R2 ;  /* 0x0000000409027825 */ /* 0x001fcc00078e0002 */
[----:B-1----:R-:W4:Y:S01]  /*0090*/  LDG.E R2, desc[UR4][R2.64] ;  /* 0x0000000402027981 */ /* 0x002f22000c1e1900 */
[----:B--2---:R-:W-:-:S06]  /*00a0*/  IMAD.WIDE.U32 R4, R9, 0x4, R4 ;  /* 0x0000000409047825 */ /* 0x004fcc00078e0004 */
[----:B------:R-:W4:Y:S01]  /*00b0*/  LDG.E R5, desc[UR4][R4.64] ;  /* 0x0000000404057981 */ /* 0x000f22000c1e1900 */
[----:B---3--:R-:W-:Y:S01]  /*00c0*/  IMAD.WIDE.U32 R6, R9, 0x4, R6 ;  /* 0x0000000409067825 */ /* 0x008fe200078e0006 */
[----:B----4-:R-:W-:-:S05]  /*00d0*/  IADD3 R9, PT, PT, R2, R5, RZ ;  /* 0x0000000502097210 */ /* 0x010fca0007ffe0ff */
[----:B------:R-:W-:Y:S01]  /*00e0*/  STG.E desc[UR4][R6.64], R9 ;  /* 0x0000000906007986 */ /* 0x000fe2000c101904 */
[----:B------:R-:W-:Y:S05]  /*00f0*/  EXIT ;  /* 0x000000000000794d */ /* 0x000fea0003800000 */
.L_x_0:
[----:B------:R-:W-:-:S00]  /*0100*/  BRA `(.L_x_0) ;  /* 0xfffffffc00fc7947 */ /* 0x000fc0000383ffff */
[----:B------:R-:W-:-:S00]  /*0110*/  NOP ;  /* 0x0000000000007918 */ /* 0x000fc00000000000 */
        /* <DEDUP_REMOVED lines=14> */
.L_x_1:


//--------------------- .nv.shared.reserved.0     --------------------------
	.section	.nv.shared.reserved.0,"aw",@nobits
	.weak		__nv_reservedSMEM_offset_0_alias
	.size		__nv_reservedSMEM_offset_0_alias, 0, 64
	.other		__nv_reservedSMEM_offset_0_alias,@"STO_CUDA_RESERVED_SHARED STV_DEFAULT"
__nv_reservedSMEM_offset_0_alias:
	.zero		0
	.zero		64


//--------------------- .nv.constant0._Z3addPiS_S_ --------------------------
	.section	.nv.constant0._Z3addPiS_S_,"a",@progbits
	.sectionflags	@""
	.align	4
.nv.constant0._Z3addPiS_S_:
	.zero		920


//--------------------- SYMBOLS --------------------------

	.type		.nv.reservedSmem.offset0,@object
	.size		.nv.reservedSmem.offset0,0x4
